//
// Generated by NVIDIA NVVM Compiler
//
// Compiler Build ID: CL-36424714
// Cuda compilation tools, release 13.0, V13.0.88
// Based on NVVM 20.0.0
//

.version 9.0
.target sm_100
.address_size 64

.extern .func  (.param .b32 func_retval0) vprintf
(
	.param .b64 vprintf_param_0,
	.param .b64 vprintf_param_1
)
;
// _ZZ13_add_internalPjjE5cache has been demoted
.global .align 1 .b8 $str[4] = {37, 117, 10};

.entry _Z11dot_productPjjjj(
	.param .u64 .ptr .align 1 _Z11dot_productPjjjj_param_0,
	.param .u32 _Z11dot_productPjjjj_param_1,
	.param .u32 _Z11dot_productPjjjj_param_2,
	.param .u32 _Z11dot_productPjjjj_param_3
)
{
	.reg .pred 	%p<6>;
	.reg .b32 	%r<86>;
	.reg .b64 	%rd<5>;

	ld.param.u64 	%rd1, [_Z11dot_productPjjjj_param_0];
	ld.param.u32 	%r25, [_Z11dot_productPjjjj_param_1];
	ld.param.u32 	%r26, [_Z11dot_productPjjjj_param_2];
	ld.param.u32 	%r28, [_Z11dot_productPjjjj_param_3];
	mov.u32 	%r29, %tid.x;
	mov.u32 	%r30, %ctaid.x;
	mov.u32 	%r31, %ntid.x;
	mad.lo.s32 	%r1, %r30, %r31, %r29;
	shl.b32 	%r83, %r1, 6;
	add.s32 	%r32, %r83, 64;
	min.u32 	%r3, %r32, %r28;
	setp.ge.s32 	%p1, %r83, %r3;
	mov.b32 	%r85, 0;
	@%p1 bra 	$L__BB0_8;
	and.b32  	%r4, %r3, 3;
	sub.s32 	%r35, %r83, %r3;
	setp.gt.u32 	%p2, %r35, -4;
	mov.b32 	%r85, 0;
	@%p2 bra 	$L__BB0_5;
	add.s32 	%r77, %r83, 1;
	add.s32 	%r37, %r83, %r4;
	sub.s32 	%r76, %r37, %r3;
	mov.b32 	%r85, 0;
$L__BB0_3:
	add.s32 	%r38, %r77, -1;
	and.b32  	%r39, %r25, 31;
	shf.l.wrap.b32 	%r40, %r38, %r38, %r39;
	add.s32 	%r41, %r40, %r25;
	xor.b32  	%r42, %r41, %r25;
	and.b32  	%r43, %r26, 31;
	shf.l.wrap.b32 	%r44, %r38, %r38, %r43;
	add.s32 	%r45, %r44, %r26;
	xor.b32  	%r46, %r45, %r26;
	mad.lo.s32 	%r47, %r42, %r46, %r85;
	add.s32 	%r48, %r77, 2;
	shf.l.wrap.b32 	%r49, %r77, %r77, %r39;
	add.s32 	%r50, %r49, %r25;
	xor.b32  	%r51, %r50, %r25;
	shf.l.wrap.b32 	%r52, %r77, %r77, %r43;
	add.s32 	%r53, %r52, %r26;
	xor.b32  	%r54, %r53, %r26;
	mad.lo.s32 	%r55, %r51, %r54, %r47;
	add.s32 	%r56, %r77, 1;
	shf.l.wrap.b32 	%r57, %r56, %r56, %r39;
	add.s32 	%r58, %r57, %r25;
	xor.b32  	%r59, %r58, %r25;
	shf.l.wrap.b32 	%r60, %r56, %r56, %r43;
	add.s32 	%r61, %r60, %r26;
	xor.b32  	%r62, %r61, %r26;
	mad.lo.s32 	%r63, %r59, %r62, %r55;
	shf.l.wrap.b32 	%r64, %r48, %r48, %r39;
	add.s32 	%r65, %r64, %r25;
	xor.b32  	%r66, %r65, %r25;
	shf.l.wrap.b32 	%r67, %r48, %r48, %r43;
	add.s32 	%r68, %r67, %r26;
	xor.b32  	%r69, %r68, %r26;
	mad.lo.s32 	%r85, %r66, %r69, %r63;
	add.s32 	%r77, %r77, 4;
	add.s32 	%r76, %r76, 4;
	setp.ne.s32 	%p3, %r76, 0;
	@%p3 bra 	$L__BB0_3;
	add.s32 	%r83, %r77, -1;
$L__BB0_5:
	setp.eq.s32 	%p4, %r4, 0;
	@%p4 bra 	$L__BB0_8;
	neg.s32 	%r82, %r4;
$L__BB0_7:
	.pragma "nounroll";
	shf.l.wrap.b32 	%r70, %r83, %r83, %r25;
	add.s32 	%r71, %r70, %r25;
	xor.b32  	%r72, %r71, %r25;
	shf.l.wrap.b32 	%r73, %r83, %r83, %r26;
	add.s32 	%r74, %r73, %r26;
	xor.b32  	%r75, %r74, %r26;
	mad.lo.s32 	%r85, %r72, %r75, %r85;
	add.s32 	%r83, %r83, 1;
	add.s32 	%r82, %r82, 1;
	setp.ne.s32 	%p5, %r82, 0;
	@%p5 bra 	$L__BB0_7;
$L__BB0_8:
	cvta.to.global.u64 	%rd2, %rd1;
	mul.wide.u32 	%rd3, %r1, 4;
	add.s64 	%rd4, %rd2, %rd3;
	st.global.u32 	[%rd4], %r85;
	ret;

}
.entry _Z13_add_internalPjj(
	.param .u64 .ptr .align 1 _Z13_add_internalPjj_param_0,
	.param .u32 _Z13_add_internalPjj_param_1
)
{
	.reg .pred 	%p<8>;
	.reg .b32 	%r<33>;
	.reg .b64 	%rd<9>;
	// demoted variable
	.shared .align 4 .b8 _ZZ13_add_internalPjjE5cache[4096];
	ld.param.u64 	%rd2, [_Z13_add_internalPjj_param_0];
	ld.param.u32 	%r13, [_Z13_add_internalPjj_param_1];
	cvta.to.global.u64 	%rd1, %rd2;
	mov.u32 	%r1, %tid.x;
	mov.u32 	%r2, %ntid.x;
	mov.u32 	%r3, %ctaid.x;
	mul.lo.s32 	%r15, %r2, %r3;
	shl.b32 	%r16, %r15, 1;
	add.s32 	%r4, %r16, %r1;
	setp.ge.u32 	%p1, %r4, %r13;
	mov.b32 	%r30, 0;
	@%p1 bra 	$L__BB1_2;
	mul.wide.s32 	%rd3, %r4, 4;
	add.s64 	%rd4, %rd1, %rd3;
	ld.global.u32 	%r30, [%rd4];
$L__BB1_2:
	shl.b32 	%r18, %r1, 2;
	mov.u32 	%r19, _ZZ13_add_internalPjjE5cache;
	add.s32 	%r7, %r19, %r18;
	st.shared.u32 	[%r7], %r30;
	add.s32 	%r8, %r4, %r2;
	setp.ge.u32 	%p2, %r8, %r13;
	mov.b32 	%r31, 0;
	@%p2 bra 	$L__BB1_4;
	mul.wide.s32 	%rd5, %r8, 4;
	add.s64 	%rd6, %rd1, %rd5;
	ld.global.u32 	%r31, [%rd6];
$L__BB1_4:
	shl.b32 	%r20, %r2, 2;
	add.s32 	%r21, %r7, %r20;
	st.shared.u32 	[%r21], %r31;
	setp.gt.u32 	%p3, %r1, 511;
	@%p3 bra 	$L__BB1_7;
	mov.b32 	%r32, 512;
$L__BB1_6:
	bar.sync 	0;
	shl.b32 	%r23, %r32, 2;
	add.s32 	%r24, %r7, %r23;
	ld.shared.u32 	%r25, [%r24];
	ld.shared.u32 	%r26, [%r7];
	add.s32 	%r27, %r26, %r25;
	st.shared.u32 	[%r7], %r27;
	shr.u32 	%r12, %r32, 1;
	setp.gt.u32 	%p4, %r32, 1;
	setp.lt.u32 	%p5, %r1, %r12;
	and.pred  	%p6, %p4, %p5;
	mov.u32 	%r32, %r12;
	@%p6 bra 	$L__BB1_6;
$L__BB1_7:
	setp.ne.s32 	%p7, %r1, 0;
	@%p7 bra 	$L__BB1_9;
	ld.shared.u32 	%r29, [_ZZ13_add_internalPjjE5cache];
	mul.wide.u32 	%rd7, %r3, 4;
	add.s64 	%rd8, %rd1, %rd7;
	st.global.u32 	[%rd8], %r29;
$L__BB1_9:
	ret;

}
.entry _Z12print_resultPj(
	.param .u64 .ptr .align 1 _Z12print_resultPj_param_0
)
{
	.local .align 8 .b8 	__local_depot2[8];
	.reg .b64 	%SP;
	.reg .b64 	%SPL;
	.reg .b32 	%r<4>;
	.reg .b64 	%rd<7>;

	mov.u64 	%SPL, __local_depot2;
	cvta.local.u64 	%SP, %SPL;
	ld.param.u64 	%rd1, [_Z12print_resultPj_param_0];
	cvta.to.global.u64 	%rd2, %rd1;
	add.u64 	%rd3, %SP, 0;
	add.u64 	%rd4, %SPL, 0;
	ld.global.u32 	%r1, [%rd2];
	st.local.u32 	[%rd4], %r1;
	mov.u64 	%rd5, $str;
	cvta.global.u64 	%rd6, %rd5;
	{ // callseq 0, 0
	.param .b64 param0;
	st.param.b64 	[param0], %rd6;
	.param .b64 param1;
	st.param.b64 	[param1], %rd3;
	.param .b32 retval0;
	call.uni (retval0), 
	vprintf, 
	(
	param0, 
	param1
	);
	ld.param.b32 	%r2, [retval0];
	} // callseq 0
	ret;

}


// ===== COMPILED SASS (sm_100) =====

	.target	sm_100

	.elftype	@"ET_EXEC"


//--------------------- .note.nv.tkinfo           --------------------------
	.section	.note.nv.tkinfo,"",@"SHT_NOTE"
	.sectionflags	@"SHF_NOTE_NV_TKINFO"
	.tkinfo
        /*0018*/ 	.word	0x00000002
        /*0030*/ 	.string	""
        /*0030*/ 	.string	"ptxas"
        /*0030*/ 	.string	"Cuda compilation tools, release 13.0, V13.0.88"
        /*0030*/ 	.string	"Build cuda_13.0.r13.0/compiler.36424714_0"
        /*0030*/ 	.string	"-arch sm_100 -m 64 "



//--------------------- .note.nv.cuinfo           --------------------------
	.section	.note.nv.cuinfo,"",@"SHT_NOTE"
	.sectionflags	@"SHF_NOTE_NV_CUINFO"
        /*0018*/ 	.short	0x0002
        /*001a*/ 	.short	0x0064
        /*001c*/ 	.short	0x0082
	.zero		2


//--------------------- .nv.info                  --------------------------
	.section	.nv.info,"",@"SHT_CUDA_INFO"
	.align	4


	//----- nvinfo : EIATTR_REGCOUNT
	.align		4
        /*0000*/ 	.byte	0x04, 0x2f
        /*0002*/ 	.short	(.L_2 - .L_1)
	.align		4
.L_1:
        /*0004*/ 	.word	index@(_Z11dot_productPjjjj)
        /*0008*/ 	.word	0x00000013


	//----- nvinfo : EIATTR_FRAME_SIZE
	.align		4
.L_2:
        /*000c*/ 	.byte	0x04, 0x11
        /*000e*/ 	.short	(.L_4 - .L_3)
	.align		4
.L_3:
        /*0010*/ 	.word	index@(_Z11dot_productPjjjj)
        /*0014*/ 	.word	0x00000000


	//----- nvinfo : EIATTR_REGCOUNT
	.align		4
.L_4:
        /*0018*/ 	.byte	0x04, 0x2f
        /*001a*/ 	.short	(.L_6 - .L_5)
	.align		4
.L_5:
        /*001c*/ 	.word	index@(_Z13_add_internalPjj)
        /*0020*/ 	.word	0x0000000e


	//----- nvinfo : EIATTR_FRAME_SIZE
	.align		4
.L_6:
        /*0024*/ 	.byte	0x04, 0x11
        /*0026*/ 	.short	(.L_8 - .L_7)
	.align		4
.L_7:
        /*0028*/ 	.word	index@(_Z13_add_internalPjj)
        /*002c*/ 	.word	0x00000000


	//----- nvinfo : EIATTR_REGCOUNT
	.align		4
.L_8:
        /*0030*/ 	.byte	0x04, 0x2f
        /*0032*/ 	.short	(.L_10 - .L_9)
	.align		4
.L_9:
        /*0034*/ 	.word	index@(_Z12print_resultPj)
        /*0038*/ 	.word	0x00000018


	//----- nvinfo : EIATTR_FRAME_SIZE
	.align		4
.L_10:
        /*003c*/ 	.byte	0x04, 0x11
        /*003e*/ 	.short	(.L_12 - .L_11)
	.align		4
.L_11:
        /*0040*/ 	.word	index@(_Z12print_resultPj)
        /*0044*/ 	.word	0x00000008


	//----- nvinfo : EIATTR_MIN_STACK_SIZE
	.align		4
.L_12:
        /*0048*/ 	.byte	0x04, 0x12
        /*004a*/ 	.short	(.L_14 - .L_13)
	.align		4
.L_13:
        /*004c*/ 	.word	index@(_Z12print_resultPj)
        /*0050*/ 	.word	0x00000008


	//----- nvinfo : EIATTR_MIN_STACK_SIZE
	.align		4
.L_14:
        /*0054*/ 	.byte	0x04, 0x12
        /*0056*/ 	.short	(.L_16 - .L_15)
	.align		4
.L_15:
        /*0058*/ 	.word	index@(_Z13_add_internalPjj)
        /*005c*/ 	.word	0x00000000


	//----- nvinfo : EIATTR_MIN_STACK_SIZE
	.align		4
.L_16:
        /*0060*/ 	.byte	0x04, 0x12
        /*0062*/ 	.short	(.L_18 - .L_17)
	.align		4
.L_17:
        /*0064*/ 	.word	index@(_Z11dot_productPjjjj)
        /*0068*/ 	.word	0x00000000
.L_18:


//--------------------- .nv.compat                --------------------------
	.section	.nv.compat,"",@"SHT_CUDA_COMPAT_INFO"
	.align	4
        /*0000*/ 	.byte	0x02, 0x09, 0x00, 0x00, 0x02, 0x02, 0x01, 0x00, 0x02, 0x05, 0x05, 0x00, 0x03, 0x07, 0x01, 0x01
        /*0010*/ 	.byte	0x02, 0x03, 0x00, 0x00, 0x02, 0x06, 0x01, 0x00, 0x04, 0x0b, 0x08, 0x00, 0x09, 0x00, 0x00, 0x00
        /*0020*/ 	.byte	0x00, 0x00, 0x00, 0x00


//--------------------- .nv.info._Z12print_resultPj --------------------------
	.section	.nv.info._Z12print_resultPj,"",@"SHT_CUDA_INFO"
	.sectionflags	@""
	.align	4


	//----- nvinfo : EIATTR_CUDA_API_VERSION
	.align		4
        /*0000*/ 	.byte	0x04, 0x37
        /*0002*/ 	.short	(.L_20 - .L_19)
.L_19:
        /*0004*/ 	.word	0x00000082


	//----- nvinfo : EIATTR_KPARAM_INFO
	.align		4
.L_20:
        /*0008*/ 	.byte	0x04, 0x17
        /*000a*/ 	.short	(.L_22 - .L_21)
.L_21:
        /*000c*/ 	.word	0x00000000
        /*0010*/ 	.short	0x0000
        /*0012*/ 	.short	0x0000
        /*0014*/ 	.byte	0x00, 0xf5, 0x21, 0x00


	//----- nvinfo : EIATTR_SPARSE_MMA_MASK
	.align		4
.L_22:
        /*0018*/ 	.byte	0x03, 0x50
        /*001a*/ 	.short	0x0000


	//----- nvinfo : EIATTR_MAXREG_COUNT
	.align		4
        /*001c*/ 	.byte	0x03, 0x1b
        /*001e*/ 	.short	0x00ff


	//----- nvinfo : EIATTR_EXTERNS
	.align		4
        /*0020*/ 	.byte	0x04, 0x0f
        /*0022*/ 	.short	(.L_24 - .L_23)


	//   ....[0]....
	.align		4
.L_23:
        /*0024*/ 	.word	index@(vprintf)


	//----- nvinfo : EIATTR_MERCURY_ISA_VERSION
	.align		4
.L_24:
        /*0028*/ 	.byte	0x03, 0x5f
        /*002a*/ 	.short	0x0101


	//----- nvinfo : EIATTR_VRC_CTA_INIT_COUNT
	.align		4
        /*002c*/ 	.byte	0x02, 0x4a
	.zero		1
	.zero		1


	//----- nvinfo : EIATTR_SYSCALL_OFFSETS
	.align		4
        /*0030*/ 	.byte	0x04, 0x46
        /*0032*/ 	.short	(.L_26 - .L_25)


	//   ....[0]....
.L_25:
        /*0034*/ 	.word	0x00000100


	//----- nvinfo : EIATTR_EXIT_INSTR_OFFSETS
	.align		4
.L_26:
        /*0038*/ 	.byte	0x04, 0x1c
        /*003a*/ 	.short	(.L_28 - .L_27)


	//   ....[0]....
.L_27:
        /*003c*/ 	.word	0x00000110


	//----- nvinfo : EIATTR_CBANK_PARAM_SIZE
	.align		4
.L_28:
        /*0040*/ 	.byte	0x03, 0x19
        /*0042*/ 	.short	0x0008


	//----- nvinfo : EIATTR_PARAM_CBANK
	.align		4
        /*0044*/ 	.byte	0x04, 0x0a
        /*0046*/ 	.short	(.L_30 - .L_29)
	.align		4
.L_29:
        /*0048*/ 	.word	index@(.nv.constant0._Z12print_resultPj)
        /*004c*/ 	.short	0x0380
        /*004e*/ 	.short	0x0008


	//----- nvinfo : EIATTR_SW_WAR
	.align		4
.L_30:
        /*0050*/ 	.byte	0x04, 0x36
        /*0052*/ 	.short	(.L_32 - .L_31)
.L_31:
        /*0054*/ 	.word	0x00000008
.L_32:


//--------------------- .nv.info._Z13_add_internalPjj --------------------------
	.section	.nv.info._Z13_add_internalPjj,"",@"SHT_CUDA_INFO"
	.sectionflags	@""
	.align	4


	//----- nvinfo : EIATTR_CUDA_API_VERSION
	.align		4
        /*0000*/ 	.byte	0x04, 0x37
        /*0002*/ 	.short	(.L_34 - .L_33)
.L_33:
        /*0004*/ 	.word	0x00000082


	//----- nvinfo : EIATTR_KPARAM_INFO
	.align		4
.L_34:
        /*0008*/ 	.byte	0x04, 0x17
        /*000a*/ 	.short	(.L_36 - .L_35)
.L_35:
        /*000c*/ 	.word	0x00000000
        /*0010*/ 	.short	0x0001
        /*0012*/ 	.short	0x0008
        /*0014*/ 	.byte	0x00, 0xf0, 0x11, 0x00


	//----- nvinfo : EIATTR_KPARAM_INFO
	.align		4
.L_36:
        /*0018*/ 	.byte	0x04, 0x17
        /*001a*/ 	.short	(.L_38 - .L_37)
.L_37:
        /*001c*/ 	.word	0x00000000
        /*0020*/ 	.short	0x0000
        /*0022*/ 	.short	0x0000
        /*0024*/ 	.byte	0x00, 0xf5, 0x21, 0x00


	//----- nvinfo : EIATTR_SPARSE_MMA_MASK
	.align		4
.L_38:
        /*0028*/ 	.byte	0x03, 0x50
        /*002a*/ 	.short	0x0000


	//----- nvinfo : EIATTR_MAXREG_COUNT
	.align		4
        /*002c*/ 	.byte	0x03, 0x1b
        /*002e*/ 	.short	0x00ff


	//----- nvinfo : EIATTR_NUM_BARRIERS
	.align		4
        /*0030*/ 	.byte	0x02, 0x4c
        /*0032*/ 	.byte	0x01
	.zero		1


	//----- nvinfo : EIATTR_MERCURY_ISA_VERSION
	.align		4
        /*0034*/ 	.byte	0x03, 0x5f
        /*0036*/ 	.short	0x0101


	//----- nvinfo : EIATTR_VRC_CTA_INIT_COUNT
	.align		4
        /*0038*/ 	.byte	0x02, 0x4a
	.zero		1
	.zero		1


	//----- nvinfo : EIATTR_EXIT_INSTR_OFFSETS
	.align		4
        /*003c*/ 	.byte	0x04, 0x1c
        /*003e*/ 	.short	(.L_40 - .L_39)


	//   ....[0]....
.L_39:
        /*0040*/ 	.word	0x000002a0


	//   ....[1]....
        /*0044*/ 	.word	0x000002f0


	//----- nvinfo : EIATTR_CRS_STACK_SIZE
	.align		4
.L_40:
        /*0048*/ 	.byte	0x04, 0x1e
        /*004a*/ 	.short	(.L_42 - .L_41)
.L_41:
        /*004c*/ 	.word	0x00000000


	//----- nvinfo : EIATTR_CBANK_PARAM_SIZE
	.align		4
.L_42:
        /*0050*/ 	.byte	0x03, 0x19
        /*0052*/ 	.short	0x000c


	//----- nvinfo : EIATTR_PARAM_CBANK
	.align		4
        /*0054*/ 	.byte	0x04, 0x0a
        /*0056*/ 	.short	(.L_44 - .L_43)
	.align		4
.L_43:
        /*0058*/ 	.word	index@(.nv.constant0._Z13_add_internalPjj)
        /*005c*/ 	.short	0x0380
        /*005e*/ 	.short	0x000c


	//----- nvinfo : EIATTR_SW_WAR
	.align		4
.L_44:
        /*0060*/ 	.byte	0x04, 0x36
        /*0062*/ 	.short	(.L_46 - .L_45)
.L_45:
        /*0064*/ 	.word	0x00000008
.L_46:


//--------------------- .nv.info._Z11dot_productPjjjj --------------------------
	.section	.nv.info._Z11dot_productPjjjj,"",@"SHT_CUDA_INFO"
	.sectionflags	@""
	.align	4


	//----- nvinfo : EIATTR_CUDA_API_VERSION
	.align		4
        /*0000*/ 	.byte	0x04, 0x37
        /*0002*/ 	.short	(.L_48 - .L_47)
.L_47:
        /*0004*/ 	.word	0x00000082


	//----- nvinfo : EIATTR_KPARAM_INFO
	.align		4
.L_48:
        /*0008*/ 	.byte	0x04, 0x17
        /*000a*/ 	.short	(.L_50 - .L_49)
.L_49:
        /*000c*/ 	.word	0x00000000
        /*0010*/ 	.short	0x0003
        /*0012*/ 	.short	0x0010
        /*0014*/ 	.byte	0x00, 0xf0, 0x11, 0x00


	//----- nvinfo : EIATTR_KPARAM_INFO
	.align		4
.L_50:
        /*0018*/ 	.byte	0x04, 0x17
        /*001a*/ 	.short	(.L_52 - .L_51)
.L_51:
        /*001c*/ 	.word	0x00000000
        /*0020*/ 	.short	0x0002
        /*0022*/ 	.short	0x000c
        /*0024*/ 	.byte	0x00, 0xf0, 0x11, 0x00


	//----- nvinfo : EIATTR_KPARAM_INFO
	.align		4
.L_52:
        /*0028*/ 	.byte	0x04, 0x17
        /*002a*/ 	.short	(.L_54 - .L_53)
.L_53:
        /*002c*/ 	.word	0x00000000
        /*0030*/ 	.short	0x0001
        /*0032*/ 	.short	0x0008
        /*0034*/ 	.byte	0x00, 0xf0, 0x11, 0x00


	//----- nvinfo : EIATTR_KPARAM_INFO
	.align		4
.L_54:
        /*0038*/ 	.byte	0x04, 0x17
        /*003a*/ 	.short	(.L_56 - .L_55)
.L_55:
        /*003c*/ 	.word	0x00000000
        /*0040*/ 	.short	0x0000
        /*0042*/ 	.short	0x0000
        /*0044*/ 	.byte	0x00, 0xf5, 0x21, 0x00


	//----- nvinfo : EIATTR_SPARSE_MMA_MASK
	.align		4
.L_56:
        /*0048*/ 	.byte	0x03, 0x50
        /*004a*/ 	.short	0x0000


	//----- nvinfo : EIATTR_MAXREG_COUNT
	.align		4
        /*004c*/ 	.byte	0x03, 0x1b
        /*004e*/ 	.short	0x00ff


	//----- nvinfo : EIATTR_MERCURY_ISA_VERSION
	.align		4
        /*0050*/ 	.byte	0x03, 0x5f
        /*0052*/ 	.short	0x0101


	//----- nvinfo : EIATTR_VRC_CTA_INIT_COUNT
	.align		4
        /*0054*/ 	.byte	0x02, 0x4a
	.zero		1
	.zero		1


	//----- nvinfo : EIATTR_EXIT_INSTR_OFFSETS
	.align		4
        /*0058*/ 	.byte	0x04, 0x1c
        /*005a*/ 	.short	(.L_58 - .L_57)


	//   ....[0]....
.L_57:
        /*005c*/ 	.word	0x00000540


	//----- nvinfo : EIATTR_CRS_STACK_SIZE
	.align		4
.L_58:
        /*0060*/ 	.byte	0x04, 0x1e
        /*0062*/ 	.short	(.L_60 - .L_59)
.L_59:
        /*0064*/ 	.word	0x00000000


	//----- nvinfo : EIATTR_CBANK_PARAM_SIZE
	.align		4
.L_60:
        /*0068*/ 	.byte	0x03, 0x19
        /*006a*/ 	.short	0x0014


	//----- nvinfo : EIATTR_PARAM_CBANK
	.align		4
        /*006c*/ 	.byte	0x04, 0x0a
        /*006e*/ 	.short	(.L_62 - .L_61)
	.align		4
.L_61:
        /*0070*/ 	.word	index@(.nv.constant0._Z11dot_productPjjjj)
        /*0074*/ 	.short	0x0380
        /*0076*/ 	.short	0x0014


	//----- nvinfo : EIATTR_SW_WAR
	.align		4
.L_62:
        /*0078*/ 	.byte	0x04, 0x36
        /*007a*/ 	.short	(.L_64 - .L_63)
.L_63:
        /*007c*/ 	.word	0x00000008
.L_64:


//--------------------- .nv.callgraph             --------------------------
	.section	.nv.callgraph,"",@"SHT_CUDA_CALLGRAPH"
	.align	4
	.sectionentsize	8
	.align		4
        /*0000*/ 	.word	0x00000000
	.align		4
        /*0004*/ 	.word	0xffffffff
	.align		4
        /*0008*/ 	.word	index@(_Z12print_resultPj)
	.align		4
        /*000c*/ 	.word	index@(vprintf)
	.align		4
        /*0010*/ 	.word	0x00000000
	.align		4
        /*0014*/ 	.word	0xfffffffe
	.align		4
        /*0018*/ 	.word	0x00000000
	.align		4
        /*001c*/ 	.word	0xfffffffd
	.align		4
        /*0020*/ 	.word	0x00000000
	.align		4
        /*0024*/ 	.word	0xfffffffc


//--------------------- .nv.constant4             --------------------------
	.section	.nv.constant4,"a",@progbits
	.align	8
	.align		8
.nv.constant4:
        /*0000*/ 	.dword	vprintf
	.align		8
        /*0008*/ 	.dword	$str


//--------------------- .text._Z12print_resultPj  --------------------------
	.section	.text._Z12print_resultPj,"ax",@progbits
	.align	128
.text._Z12print_resultPj:
        .type           _Z12print_resultPj,@function
        .size           _Z12print_resultPj,(.L_x_13 - _Z12print_resultPj)
        .other          _Z12print_resultPj,@"STO_CUDA_ENTRY STV_DEFAULT"
_Z12print_resultPj:
[----:B------:R-:W0:Y:S08]  /*0000*/  LDC R1, c[0x0][0x37c] ;  /* 0x0000df00ff017b82 */ /* 0x000e300000000800 */
[----:B------:R-:W1:Y:S01]  /*0010*/  LDC.64 R2, c[0x0][0x380] ;  /* 0x0000e000ff027b82 */ /* 0x000e620000000a00 */
[----:B------:R-:W1:Y:S01]  /*0020*/  LDCU.64 UR4, c[0x0][0x358] ;  /* 0x00006b00ff0477ac */ /* 0x000e620008000a00 */
[----:B0-----:R-:W-:Y:S01]  /*0030*/  VIADD R1, R1, 0xfffffff8 ;  /* 0xfffffff801017836 */ /* 0x001fe20000000000 */
[----:B------:R-:W0:Y:S01]  /*0040*/  LDCU.64 UR6, c[0x4][0x8] ;  /* 0x01000100ff0677ac */ /* 0x000e220008000a00 */
[----:B-1----:R-:W2:Y:S01]  /*0050*/  LDG.E R2, desc[UR4][R2.64] ;  /* 0x0000000402027981 */ /* 0x002ea2000c1e1900 */
[----:B------:R-:W-:Y:S01]  /*0060*/  MOV R0, 0x0 ;  /* 0x0000000000007802 */ /* 0x000fe20000000f00 */
[----:B------:R-:W1:Y:S01]  /*0070*/  LDCU UR4, c[0x0][0x2f8] ;  /* 0x00005f00ff0477ac */ /* 0x000e620008000800 */
[----:B0-----:R-:W-:Y:S01]  /*0080*/  IMAD.U32 R4, RZ, RZ, UR6 ;  /* 0x00000006ff047e24 */ /* 0x001fe2000f8e00ff */
[----:B------:R-:W-:Y:S01]  /*0090*/  MOV R5, UR7 ;  /* 0x0000000700057c02 */ /* 0x000fe20008000f00 */
[----:B------:R0:W3:Y:S01]  /*00a0*/  LDC.64 R8, c[0x4][R0] ;  /* 0x0100000000087b82 */ /* 0x0000e20000000a00 */
[----:B------:R-:W4:Y:S01]  /*00b0*/  LDCU UR5, c[0x0][0x2fc] ;  /* 0x00005f80ff0577ac */ /* 0x000f220008000800 */
[----:B-1----:R-:W-:-:S05]  /*00c0*/  IADD3 R6, P0, PT, R1, UR4, RZ ;  /* 0x0000000401067c10 */ /* 0x002fca000ff1e0ff */
[----:B----4-:R-:W-:Y:S01]  /*00d0*/  IMAD.X R7, RZ, RZ, UR5, P0 ;  /* 0x00000005ff077e24 */ /* 0x010fe200080e06ff */
[----:B--23--:R0:W-:Y:S07]  /*00e0*/  STL [R1], R2 ;  /* 0x0000000201007387 */ /* 0x00c1ee0000100800 */
[----:B------:R-:W-:-:S07]  /*00f0*/  LEPC R20, `(.L_x_0) ;  /* 0x000000001014794e */ /* 0x000fce0000000000 */
[----:B0-----:R-:W-:Y:S05]  /*0100*/  CALL.ABS.NOINC R8 ;  /* 0x0000000008007343 */ /* 0x001fea0003c00000 */
.L_x_0:
[----:B------:R-:W-:Y:S05]  /*0110*/  EXIT ;  /* 0x000000000000794d */ /* 0x000fea0003800000 */
.L_x_1:
[----:B------:R-:W-:-:S00]  /*0120*/  BRA `(.L_x_1) ;  /* 0xfffffffc00fc7947 */ /* 0x000fc0000383ffff */
[----:B------:R-:W-:-:S00]  /*0130*/  NOP ;  /* 0x0000000000007918 */ /* 0x000fc00000000000 */
        /* <DEDUP_REMOVED lines=12> */
.L_x_13:


//--------------------- .text._Z13_add_internalPjj --------------------------
	.section	.text._Z13_add_internalPjj,"ax",@progbits
	.align	128
.text._Z13_add_internalPjj:
        .type           _Z13_add_internalPjj,@function
        .size           _Z13_add_internalPjj,(.L_x_14 - _Z13_add_internalPjj)
        .other          _Z13_add_internalPjj,@"STO_CUDA_ENTRY STV_DEFAULT"
_Z13_add_internalPjj:
[----:B------:R-:W-:Y:S01]  /*0000*/  LDC R1, c[0x0][0x37c] ;  /* 0x0000df00ff017b82 */ /* 0x000fe20000000800 */
[----:B------:R-:W0:Y:S07]  /*0010*/  S2R R11, SR_CTAID.X ;  /* 0x00000000000b7919 */ /* 0x000e2e0000002500 */
[----:B------:R-:W0:Y:S01]  /*0020*/  LDC R10, c[0x0][0x360] ;  /* 0x0000d800ff0a7b82 */ /* 0x000e220000000800 */
[----:B------:R-:W1:Y:S01]  /*0030*/  LDCU UR4, c[0x0][0x388] ;  /* 0x00007100ff0477ac */ /* 0x000e620008000800 */
[----:B------:R-:W-:Y:S01]  /*0040*/  IMAD.MOV.U32 R6, RZ, RZ, RZ ;  /* 0x000000ffff067224 */ /* 0x000fe200078e00ff */
[----:B------:R-:W2:Y:S01]  /*0050*/  S2R R8, SR_TID.X ;  /* 0x0000000000087919 */ /* 0x000ea20000002100 */
[----:B------:R-:W3:Y:S01]  /*0060*/  LDCU.64 UR6, c[0x0][0x358] ;  /* 0x00006b00ff0677ac */ /* 0x000ee20008000a00 */
[----:B0-----:R-:W-:-:S04]  /*0070*/  IMAD R0, R10, R11, RZ ;  /* 0x0000000b0a007224 */ /* 0x001fc800078e02ff */
[----:B--2---:R-:W-:Y:S02]  /*0080*/  IMAD R7, R0, 0x2, R8 ;  /* 0x0000000200077824 */ /* 0x004fe400078e0208 */
[----:B------:R-:W-:Y:S02]  /*0090*/  HFMA2 R0, -RZ, RZ, 0, 0 ;  /* 0x00000000ff007431 */ /* 0x000fe400000001ff */
[C---:B------:R-:W-:Y:S01]  /*00a0*/  IMAD.IADD R9, R7.reuse, 0x1, R10 ;  /* 0x0000000107097824 */ /* 0x040fe200078e020a */
[----:B-1----:R-:W-:-:S04]  /*00b0*/  ISETP.GE.U32.AND P0, PT, R7, UR4, PT ;  /* 0x0000000407007c0c */ /* 0x002fc8000bf06070 */
[----:B------:R-:W-:-:S09]  /*00c0*/  ISETP.GE.U32.AND P1, PT, R9, UR4, PT ;  /* 0x0000000409007c0c */ /* 0x000fd2000bf26070 */
[----:B------:R-:W0:Y:S08]  /*00d0*/  @!P0 LDC.64 R2, c[0x0][0x380] ;  /* 0x0000e000ff028b82 */ /* 0x000e300000000a00 */
[----:B------:R-:W1:Y:S01]  /*00e0*/  @!P1 LDC.64 R4, c[0x0][0x380] ;  /* 0x0000e000ff049b82 */ /* 0x000e620000000a00 */
[----:B0-----:R-:W-:-:S05]  /*00f0*/  @!P0 IMAD.WIDE R2, R7, 0x4, R2 ;  /* 0x0000000407028825 */ /* 0x001fca00078e0202 */
[----:B---3--:R-:W2:Y:S01]  /*0100*/  @!P0 LDG.E R0, desc[UR6][R2.64] ;  /* 0x0000000602008981 */ /* 0x008ea2000c1e1900 */
[----:B-1----:R-:W-:-:S05]  /*0110*/  @!P1 IMAD.WIDE R4, R9, 0x4, R4 ;  /* 0x0000000409049825 */ /* 0x002fca00078e0204 */
[----:B------:R-:W3:Y:S01]  /*0120*/  @!P1 LDG.E R6, desc[UR6][R4.64] ;  /* 0x0000000604069981 */ /* 0x000ee2000c1e1900 */
[----:B------:R-:W0:Y:S01]  /*0130*/  S2UR UR5, SR_CgaCtaId ;  /* 0x00000000000579c3 */ /* 0x000e220000008800 */
[----:B------:R-:W-:Y:S01]  /*0140*/  UMOV UR4, 0x400 ;  /* 0x0000040000047882 */ /* 0x000fe20000000000 */
[----:B------:R-:W-:Y:S01]  /*0150*/  ISETP.GT.U32.AND P1, PT, R8, 0x1ff, PT ;  /* 0x000001ff0800780c */ /* 0x000fe20003f24070 */
[----:B0-----:R-:W-:-:S06]  /*0160*/  ULEA UR4, UR5, UR4, 0x18 ;  /* 0x0000000405047291 */ /* 0x001fcc000f8ec0ff */
[----:B------:R-:W-:-:S04]  /*0170*/  LEA R7, R8, UR4, 0x2 ;  /* 0x0000000408077c11 */ /* 0x000fc8000f8e10ff */
[----:B------:R-:W-:Y:S02]  /*0180*/  LEA R9, R10, R7, 0x2 ;  /* 0x000000070a097211 */ /* 0x000fe400078e10ff */
[----:B------:R-:W-:Y:S01]  /*0190*/  ISETP.NE.AND P0, PT, R8, RZ, PT ;  /* 0x000000ff0800720c */ /* 0x000fe20003f05270 */
[----:B--2---:R0:W-:Y:S04]  /*01a0*/  STS [R7], R0 ;  /* 0x0000000007007388 */ /* 0x0041e80000000800 */
[----:B---3--:R0:W-:Y:S01]  /*01b0*/  STS [R9], R6 ;  /* 0x0000000609007388 */ /* 0x0081e20000000800 */
[----:B------:R-:W-:Y:S07]  /*01c0*/  @P1 BRA `(.L_x_2) ;  /* 0x0000000000341947 */ /* 0x000fee0003800000 */
[----:B0-----:R-:W-:-:S07]  /*01d0*/  IMAD.MOV.U32 R0, RZ, RZ, 0x200 ;  /* 0x00000200ff007424 */ /* 0x001fce00078e00ff */
.L_x_3:
[----:B------:R-:W-:Y:S05]  /*01e0*/  WARPSYNC.ALL ;  /* 0x0000000000007948 */ /* 0x000fea0003800000 */
[----:B------:R-:W-:Y:S01]  /*01f0*/  BAR.SYNC.DEFER_BLOCKING 0x0 ;  /* 0x0000000000007b1d */ /* 0x000fe20000010000 */
[C---:B------:R-:W-:Y:S02]  /*0200*/  LEA R2, R0.reuse, R7, 0x2 ;  /* 0x0000000700027211 */ /* 0x040fe400078e10ff */
[----:B------:R-:W-:-:S04]  /*0210*/  ISETP.GT.U32.AND P2, PT, R0, 0x1, PT ;  /* 0x000000010000780c */ /* 0x000fc80003f44070 */
[----:B------:R-:W-:Y:S04]  /*0220*/  LDS R2, [R2] ;  /* 0x0000000002027984 */ /* 0x000fe80000000800 */
[----:B------:R-:W0:Y:S02]  /*0230*/  LDS R3, [R7] ;  /* 0x0000000007037984 */ /* 0x000e240000000800 */
[----:B0-----:R-:W-:Y:S01]  /*0240*/  IMAD.IADD R4, R2, 0x1, R3 ;  /* 0x0000000102047824 */ /* 0x001fe200078e0203 */
[----:B------:R-:W-:-:S04]  /*0250*/  SHF.R.U32.HI R3, RZ, 0x1, R0 ;  /* 0x00000001ff037819 */ /* 0x000fc80000011600 */
[----:B------:R1:W-:Y:S01]  /*0260*/  STS [R7], R4 ;  /* 0x0000000407007388 */ /* 0x0003e20000000800 */
[-C--:B------:R-:W-:Y:S02]  /*0270*/  ISETP.GE.U32.AND P1, PT, R8, R3.reuse, PT ;  /* 0x000000030800720c */ /* 0x080fe40003f26070 */
[----:B------:R-:W-:-:S11]  /*0280*/  MOV R0, R3 ;  /* 0x0000000300007202 */ /* 0x000fd60000000f00 */
[----:B-1----:R-:W-:Y:S05]  /*0290*/  @!P1 BRA P2, `(.L_x_3) ;  /* 0xfffffffc00d09947 */ /* 0x002fea000103ffff */
.L_x_2:
[----:B------:R-:W-:Y:S05]  /*02a0*/  @P0 EXIT ;  /* 0x000000000000094d */ /* 0x000fea0003800000 */
[----:B------:R-:W1:Y:S01]  /*02b0*/  LDS R5, [UR4] ;  /* 0x00000004ff057984 */ /* 0x000e620008000800 */
[----:B------:R-:W2:Y:S02]  /*02c0*/  LDC.64 R2, c[0x0][0x380] ;  /* 0x0000e000ff027b82 */ /* 0x000ea40000000a00 */
[----:B--2---:R-:W-:-:S05]  /*02d0*/  IMAD.WIDE.U32 R2, R11, 0x4, R2 ;  /* 0x000000040b027825 */ /* 0x004fca00078e0002 */
[----:B-1----:R-:W-:Y:S01]  /*02e0*/  STG.E desc[UR6][R2.64], R5 ;  /* 0x0000000502007986 */ /* 0x002fe2000c101906 */
[----:B------:R-:W-:Y:S05]  /*02f0*/  EXIT ;  /* 0x000000000000794d */ /* 0x000fea0003800000 */
.L_x_4:
        /* <DEDUP_REMOVED lines=16> */
.L_x_14:


//--------------------- .text._Z11dot_productPjjjj --------------------------
	.section	.text._Z11dot_productPjjjj,"ax",@progbits
	.align	128
.text._Z11dot_productPjjjj:
        .type           _Z11dot_productPjjjj,@function
        .size           _Z11dot_productPjjjj,(.L_x_15 - _Z11dot_productPjjjj)
        .other          _Z11dot_productPjjjj,@"STO_CUDA_ENTRY STV_DEFAULT"
_Z11dot_productPjjjj:
[----:B------:R-:W-:Y:S01]  /*0000*/  LDC R1, c[0x0][0x37c] ;  /* 0x0000df00ff017b82 */ /* 0x000fe20000000800 */
[----:B------:R-:W0:Y:S07]  /*0010*/  S2R R0, SR_TID.X ;  /* 0x0000000000007919 */ /* 0x000e2e0000002100 */
[----:B------:R-:W0:Y:S01]  /*0020*/  S2UR UR4, SR_CTAID.X ;  /* 0x00000000000479c3 */ /* 0x000e220000002500 */
[----:B------:R-:W1:Y:S01]  /*0030*/  LDCU.64 UR6, c[0x0][0x388] ;  /* 0x00007100ff0677ac */ /* 0x000e620008000a00 */
[----:B------:R-:W-:Y:S01]  /*0040*/  BSSY.RECONVERGENT B0, `(.L_x_5) ;  /* 0x000004c000007945 */ /* 0x000fe20003800200 */
[----:B------:R-:W-:-:S05]  /*0050*/  IMAD.MOV.U32 R9, RZ, RZ, RZ ;  /* 0x000000ffff097224 */ /* 0x000fca00078e00ff */
[----:B------:R-:W0:Y:S08]  /*0060*/  LDC R3, c[0x0][0x360] ;  /* 0x0000d800ff037b82 */ /* 0x000e300000000800 */
[----:B------:R-:W2:Y:S01]  /*0070*/  LDC R5, c[0x0][0x390] ;  /* 0x0000e400ff057b82 */ /* 0x000ea20000000800 */
[----:B0-----:R-:W-:Y:S01]  /*0080*/  IMAD R0, R3, UR4, R0 ;  /* 0x0000000403007c24 */ /* 0x001fe2000f8e0200 */
[----:B------:R-:W0:Y:S03]  /*0090*/  LDCU.64 UR4, c[0x0][0x358] ;  /* 0x00006b00ff0477ac */ /* 0x000e260008000a00 */
[----:B------:R-:W-:-:S05]  /*00a0*/  IMAD.SHL.U32 R2, R0, 0x40, RZ ;  /* 0x0000004000027824 */ /* 0x000fca00078e00ff */
[----:B--2---:R-:W-:-:S04]  /*00b0*/  VIADDMNMX.U32 R5, R2, 0x40, R5, PT ;  /* 0x0000004002057846 */ /* 0x004fc80003800005 */
[----:B------:R-:W-:-:S13]  /*00c0*/  ISETP.GE.AND P0, PT, R2, R5, PT ;  /* 0x000000050200720c */ /* 0x000fda0003f06270 */
[----:B01----:R-:W-:Y:S05]  /*00d0*/  @P0 BRA `(.L_x_6) ;  /* 0x0000000400080947 */ /* 0x003fea0003800000 */
[----:B------:R-:W-:Y:S01]  /*00e0*/  IMAD.MOV.U32 R6, RZ, RZ, R2 ;  /* 0x000000ffff067224 */ /* 0x000fe200078e0002 */
[----:B------:R-:W-:Y:S01]  /*00f0*/  BSSY.RECONVERGENT B1, `(.L_x_7) ;  /* 0x0000032000017945 */ /* 0x000fe20003800200 */
[----:B------:R-:W-:Y:S01]  /*0100*/  LOP3.LUT R4, R5, 0x3, RZ, 0xc0, !PT ;  /* 0x0000000305047812 */ /* 0x000fe200078ec0ff */
[----:B------:R-:W-:Y:S02]  /*0110*/  IMAD.MOV.U32 R9, RZ, RZ, RZ ;  /* 0x000000ffff097224 */ /* 0x000fe400078e00ff */
[----:B------:R-:W-:-:S05]  /*0120*/  IMAD.IADD R2, R6, 0x1, -R5 ;  /* 0x0000000106027824 */ /* 0x000fca00078e0a05 */
[----:B------:R-:W-:-:S13]  /*0130*/  ISETP.GT.U32.AND P0, PT, R2, -0x4, PT ;  /* 0xfffffffc0200780c */ /* 0x000fda0003f04070 */
[----:B------:R-:W-:Y:S05]  /*0140*/  @P0 BRA `(.L_x_8) ;  /* 0x0000000000b00947 */ /* 0x000fea0003800000 */
[----:B------:R-:W0:Y:S01]  /*0150*/  LDC.64 R2, c[0x0][0x388] ;  /* 0x0000e200ff027b82 */ /* 0x000e220000000a00 */
[----:B------:R-:W-:Y:S01]  /*0160*/  BSSY.RECONVERGENT B2, `(.L_x_9) ;  /* 0x0000029000027945 */ /* 0x000fe20003800200 */
[----:B------:R-:W-:Y:S01]  /*0170*/  IADD3 R5, PT, PT, -R5, R6, R4 ;  /* 0x0000000605057210 */ /* 0x000fe20007ffe104 */
[----:B------:R-:W-:Y:S02]  /*0180*/  VIADD R7, R6, 0x1 ;  /* 0x0000000106077836 */ /* 0x000fe40000000000 */
[----:B------:R-:W-:Y:S01]  /*0190*/  IMAD.MOV.U32 R9, RZ, RZ, RZ ;  /* 0x000000ffff097224 */ /* 0x000fe200078e00ff */
[----:B0-----:R-:W-:Y:S02]  /*01a0*/  LOP3.LUT R8, R2, 0x1f, RZ, 0xc0, !PT ;  /* 0x0000001f02087812 */ /* 0x001fe400078ec0ff */
[----:B------:R-:W-:-:S07]  /*01b0*/  LOP3.LUT R6, R3, 0x1f, RZ, 0xc0, !PT ;  /* 0x0000001f03067812 */ /* 0x000fce00078ec0ff */
.L_x_10:
[----:B------:R-:W-:Y:S02]  /*01c0*/  VIADD R11, R7, 0xffffffff ;  /* 0xffffffff070b7836 */ /* 0x000fe40000000000 */
[----:B------:R-:W-:-:S03]  /*01d0*/  VIADD R5, R5, 0x4 ;  /* 0x0000000405057836 */ /* 0x000fc60000000000 */
[C-C-:B------:R-:W-:Y:S02]  /*01e0*/  SHF.L.W.U32.HI R10, R11.reuse, R6, R11.reuse ;  /* 0x000000060b0a7219 */ /* 0x140fe40000010e0b */
[-C--:B------:R-:W-:Y:S02]  /*01f0*/  SHF.L.W.U32.HI R13, R11, R8.reuse, R11 ;  /* 0x000000080b0d7219 */ /* 0x080fe40000010e0b */
[----:B------:R-:W-:Y:S01]  /*0200*/  SHF.L.W.U32.HI R11, R7, R8, R7 ;  /* 0x00000008070b7219 */ /* 0x000fe20000010e07 */
[----:B------:R-:W-:Y:S01]  /*0210*/  IMAD.IADD R12, R10, 0x1, R3 ;  /* 0x000000010a0c7824 */ /* 0x000fe200078e0203 */
[-C--:B------:R-:W-:Y:S02]  /*0220*/  IADD3 R13, PT, PT, R13, R2.reuse, RZ ;  /* 0x000000020d0d7210 */ /* 0x080fe40007ffe0ff */
[----:B------:R-:W-:Y:S01]  /*0230*/  ISETP.NE.AND P0, PT, R5, RZ, PT ;  /* 0x000000ff0500720c */ /* 0x000fe20003f05270 */
[----:B------:R-:W-:Y:S01]  /*0240*/  IMAD.IADD R11, R11, 0x1, R2 ;  /* 0x000000010b0b7824 */ /* 0x000fe200078e0202 */
[----:B------:R-:W-:Y:S01]  /*0250*/  LOP3.LUT R10, R13, R2, RZ, 0x3c, !PT ;  /* 0x000000020d0a7212 */ /* 0x000fe200078e3cff */
[----:B------:R-:W-:Y:S01]  /*0260*/  VIADD R13, R7, 0x1 ;  /* 0x00000001070d7836 */ /* 0x000fe20000000000 */
[----:B------:R-:W-:-:S02]  /*0270*/  LOP3.LUT R12, R12, R3, RZ, 0x3c, !PT ;  /* 0x000000030c0c7212 */ /* 0x000fc400078e3cff */
[----:B------:R-:W-:Y:S02]  /*0280*/  LOP3.LUT R11, R11, R2, RZ, 0x3c, !PT ;  /* 0x000000020b0b7212 */ /* 0x000fe400078e3cff */
[----:B------:R-:W-:Y:S01]  /*0290*/  SHF.L.W.U32.HI R14, R13, R6, R13 ;  /* 0x000000060d0e7219 */ /* 0x000fe20000010e0d */
[----:B------:R-:W-:Y:S01]  /*02a0*/  IMAD R10, R10, R12, R9 ;  /* 0x0000000c0a0a7224 */ /* 0x000fe200078e0209 */
[C---:B------:R-:W-:Y:S01]  /*02b0*/  SHF.L.W.U32.HI R12, R7.reuse, R6, R7 ;  /* 0x00000006070c7219 */ /* 0x040fe20000010e07 */
[----:B------:R-:W-:Y:S01]  /*02c0*/  VIADD R9, R7, 0x2 ;  /* 0x0000000207097836 */ /* 0x000fe20000000000 */
[-C--:B------:R-:W-:Y:S01]  /*02d0*/  SHF.L.W.U32.HI R15, R13, R8.reuse, R13 ;  /* 0x000000080d0f7219 */ /* 0x080fe20000010e0d */
[--C-:B------:R-:W-:Y:S02]  /*02e0*/  IMAD.IADD R14, R14, 0x1, R3.reuse ;  /* 0x000000010e0e7824 */ /* 0x100fe400078e0203 */
[----:B------:R-:W-:Y:S01]  /*02f0*/  IMAD.IADD R12, R12, 0x1, R3 ;  /* 0x000000010c0c7824 */ /* 0x000fe200078e0203 */
[--C-:B------:R-:W-:Y:S01]  /*0300*/  SHF.L.W.U32.HI R13, R9, R8, R9.reuse ;  /* 0x00000008090d7219 */ /* 0x100fe20000010e09 */
[----:B------:R-:W-:Y:S01]  /*0310*/  VIADD R7, R7, 0x4 ;  /* 0x0000000407077836 */ /* 0x000fe20000000000 */
[----:B------:R-:W-:-:S02]  /*0320*/  SHF.L.W.U32.HI R16, R9, R6, R9 ;  /* 0x0000000609107219 */ /* 0x000fc40000010e09 */
[-C--:B------:R-:W-:Y:S01]  /*0330*/  LOP3.LUT R12, R12, R3.reuse, RZ, 0x3c, !PT ;  /* 0x000000030c0c7212 */ /* 0x080fe200078e3cff */
[----:B------:R-:W-:Y:S01]  /*0340*/  IMAD.IADD R13, R13, 0x1, R2 ;  /* 0x000000010d0d7824 */ /* 0x000fe200078e0202 */
[----:B------:R-:W-:Y:S01]  /*0350*/  IADD3 R15, PT, PT, R15, R2, RZ ;  /* 0x000000020f0f7210 */ /* 0x000fe20007ffe0ff */
[----:B------:R-:W-:Y:S01]  /*0360*/  IMAD.IADD R16, R16, 0x1, R3 ;  /* 0x0000000110107824 */ /* 0x000fe200078e0203 */
[-C--:B------:R-:W-:Y:S01]  /*0370*/  LOP3.LUT R14, R14, R3.reuse, RZ, 0x3c, !PT ;  /* 0x000000030e0e7212 */ /* 0x080fe200078e3cff */
[----:B------:R-:W-:Y:S01]  /*0380*/  IMAD R10, R11, R12, R10 ;  /* 0x0000000c0b0a7224 */ /* 0x000fe200078e020a */
[-C--:B------:R-:W-:Y:S02]  /*0390*/  LOP3.LUT R15, R15, R2.reuse, RZ, 0x3c, !PT ;  /* 0x000000020f0f7212 */ /* 0x080fe400078e3cff */
[----:B------:R-:W-:Y:S02]  /*03a0*/  LOP3.LUT R13, R13, R2, RZ, 0x3c, !PT ;  /* 0x000000020d0d7212 */ /* 0x000fe400078e3cff */
[----:B------:R-:W-:Y:S01]  /*03b0*/  LOP3.LUT R16, R16, R3, RZ, 0x3c, !PT ;  /* 0x0000000310107212 */ /* 0x000fe200078e3cff */
[----:B------:R-:W-:-:S04]  /*03c0*/  IMAD R10, R15, R14, R10 ;  /* 0x0000000e0f0a7224 */ /* 0x000fc800078e020a */
[----:B------:R-:W-:Y:S01]  /*03d0*/  IMAD R9, R13, R16, R10 ;  /* 0x000000100d097224 */ /* 0x000fe200078e020a */
[----:B------:R-:W-:Y:S06]  /*03e0*/  @P0 BRA `(.L_x_10) ;  /* 0xfffffffc00740947 */ /* 0x000fec000383ffff */
[----:B------:R-:W-:Y:S05]  /*03f0*/  BSYNC.RECONVERGENT B2 ;  /* 0x0000000000027941 */ /* 0x000fea0003800200 */
.L_x_9:
[----:B------:R-:W-:-:S07]  /*0400*/  VIADD R6, R7, 0xffffffff ;  /* 0xffffffff07067836 */ /* 0x000fce0000000000 */
.L_x_8:
[----:B------:R-:W-:Y:S05]  /*0410*/  BSYNC.RECONVERGENT B1 ;  /* 0x0000000000017941 */ /* 0x000fea0003800200 */
.L_x_7:
[----:B------:R-:W-:-:S13]  /*0420*/  ISETP.NE.AND P0, PT, R4, RZ, PT ;  /* 0x000000ff0400720c */ /* 0x000fda0003f05270 */
[----:B------:R-:W-:Y:S05]  /*0430*/  @!P0 BRA `(.L_x_6) ;  /* 0x0000000000308947 */ /* 0x000fea0003800000 */
[----:B------:R-:W-:-:S07]  /*0440*/  IADD3 R4, PT, PT, -R4, RZ, RZ ;  /* 0x000000ff04047210 */ /* 0x000fce0007ffe1ff */
.L_x_11:
[----:B------:R-:W-:Y:S01]  /*0450*/  VIADD R4, R4, 0x1 ;  /* 0x0000000104047836 */ /* 0x000fe20000000000 */
[C-C-:B------:R-:W-:Y:S02]  /*0460*/  SHF.L.W.U32.HI R2, R6.reuse, UR6, R6.reuse ;  /* 0x0000000606027c19 */ /* 0x140fe40008010e06 */
[C---:B------:R-:W-:Y:S01]  /*0470*/  SHF.L.W.U32.HI R3, R6.reuse, UR7, R6 ;  /* 0x0000000706037c19 */ /* 0x040fe20008010e06 */
[----:B------:R-:W-:Y:S01]  /*0480*/  VIADD R6, R6, 0x1 ;  /* 0x0000000106067836 */ /* 0x000fe20000000000 */
[----:B------:R-:W-:Y:S01]  /*0490*/  ISETP.NE.AND P0, PT, R4, RZ, PT ;  /* 0x000000ff0400720c */ /* 0x000fe20003f05270 */
[----:B------:R-:W-:Y:S02]  /*04a0*/  VIADD R2, R2, UR6 ;  /* 0x0000000602027c36 */ /* 0x000fe40008000000 */
[----:B------:R-:W-:-:S03]  /*04b0*/  VIADD R3, R3, UR7 ;  /* 0x0000000703037c36 */ /* 0x000fc60008000000 */
[----:B------:R-:W-:Y:S02]  /*04c0*/  LOP3.LUT R2, R2, UR6, RZ, 0x3c, !PT ;  /* 0x0000000602027c12 */ /* 0x000fe4000f8e3cff */
[----:B------:R-:W-:-:S05]  /*04d0*/  LOP3.LUT R3, R3, UR7, RZ, 0x3c, !PT ;  /* 0x0000000703037c12 */ /* 0x000fca000f8e3cff */
[----:B------:R-:W-:Y:S01]  /*04e0*/  IMAD R9, R2, R3, R9 ;  /* 0x0000000302097224 */ /* 0x000fe200078e0209 */
[----:B------:R-:W-:Y:S06]  /*04f0*/  @P0 BRA `(.L_x_11) ;  /* 0xfffffffc00d40947 */ /* 0x000fec000383ffff */
.L_x_6:
[----:B------:R-:W-:Y:S05]  /*0500*/  BSYNC.RECONVERGENT B0 ;  /* 0x0000000000007941 */ /* 0x000fea0003800200 */
.L_x_5:
[----:B------:R-:W0:Y:S02]  /*0510*/  LDC.64 R2, c[0x0][0x380] ;  /* 0x0000e000ff027b82 */ /* 0x000e240000000a00 */
[----:B0-----:R-:W-:-:S05]  /*0520*/  IMAD.WIDE.U32 R2, R0, 0x4, R2 ;  /* 0x0000000400027825 */ /* 0x001fca00078e0002 */
[----:B------:R-:W-:Y:S01]  /*0530*/  STG.E desc[UR4][R2.64], R9 ;  /* 0x0000000902007986 */ /* 0x000fe2000c101904 */
[----:B------:R-:W-:Y:S05]  /*0540*/  EXIT ;  /* 0x000000000000794d */ /* 0x000fea0003800000 */
.L_x_12:
        /* <DEDUP_REMOVED lines=11> */
.L_x_15:


//--------------------- .nv.global.init           --------------------------
	.section	.nv.global.init,"aw",@progbits
.nv.global.init:
	.type		$str,@object
	.size		$str,(.L_0 - $str)
$str:
        /*0000*/ 	.byte	0x25, 0x75, 0x0a, 0x00
.L_0:


//--------------------- .nv.shared.reserved.0     --------------------------
	.section	.nv.shared.reserved.0,"aw",@nobits
	.weak		__nv_reservedSMEM_offset_0_alias
	.size		__nv_reservedSMEM_offset_0_alias, 0, 64
	.other		__nv_reservedSMEM_offset_0_alias,@"STO_CUDA_RESERVED_SHARED STV_DEFAULT"
__nv_reservedSMEM_offset_0_alias:
	.zero		0
	.zero		64


//--------------------- .nv.shared._Z13_add_internalPjj --------------------------
	.section	.nv.shared._Z13_add_internalPjj,"aw",@nobits
	.sectionflags	@""
	.align	4
.nv.shared._Z13_add_internalPjj:
	.zero		5120


//--------------------- .nv.constant0._Z12print_resultPj --------------------------
	.section	.nv.constant0._Z12print_resultPj,"a",@progbits
	.sectionflags	@""
	.align	4
.nv.constant0._Z12print_resultPj:
	.zero		904


//--------------------- .nv.constant0._Z13_add_internalPjj --------------------------
	.section	.nv.constant0._Z13_add_internalPjj,"a",@progbits
	.sectionflags	@""
	.align	4
.nv.constant0._Z13_add_internalPjj:
	.zero		908


//--------------------- .nv.constant0._Z11dot_productPjjjj --------------------------
	.section	.nv.constant0._Z11dot_productPjjjj,"a",@progbits
	.sectionflags	@""
	.align	4
.nv.constant0._Z11dot_productPjjjj:
	.zero		916


//--------------------- SYMBOLS --------------------------

	.type		.nv.reservedSmem.offset0,@object
	.size		.nv.reservedSmem.offset0,0x4
	.type		.nv.reservedSmem.cap,@object
	.size		.nv.reservedSmem.cap,0x4
	.type		vprintf,@function
